	.headerflags	@"EF_CUDA_TEXMODE_UNIFIED EF_CUDA_64BIT_ADDRESS EF_CUDA_ACCELERATORS EF_CUDA_SM90 EF_CUDA_VIRTUAL_SM(EF_CUDA_SM90)"
	.elftype	@"ET_EXEC"


//--------------------- .nv.info                  --------------------------
	.section	.nv.info,"",@"SHT_CUDA_INFO"
	.align	4


	//----- nvinfo : EIATTR_REGCOUNT
	.align		4
        /*0000*/ 	.byte	0x04, 0x2f
        /*0002*/ 	.short	(.L_1 - .L_0)
	.align		4
.L_0:
        /*0004*/ 	.word	index@(triton_poi_fused_clone_4)
        /*0008*/ 	.word	0x00000012


	//----- nvinfo : EIATTR_MIN_STACK_SIZE
	.align		4
.L_1:
        /*000c*/ 	.byte	0x04, 0x12
        /*000e*/ 	.short	(.L_3 - .L_2)
	.align		4
.L_2:
        /*0010*/ 	.word	index@(triton_poi_fused_clone_4)
        /*0014*/ 	.word	0x00000000


	//----- nvinfo : EIATTR_FRAME_SIZE
	.align		4
.L_3:
        /*0018*/ 	.byte	0x04, 0x11
        /*001a*/ 	.short	(.L_5 - .L_4)
	.align		4
.L_4:
        /*001c*/ 	.word	index@(triton_poi_fused_clone_4)
        /*0020*/ 	.word	0x00000000


	//----- nvinfo : EIATTR_MIN_STACK_SIZE
	.align		4
.L_5:
        /*0024*/ 	.byte	0x04, 0x12
        /*0026*/ 	.short	(.L_7 - .L_6)
	.align		4
.L_6:
        /*0028*/ 	.word	index@(triton_poi_fused_clone_4)
        /*002c*/ 	.word	0x00000000
.L_7:


//--------------------- .nv.info.triton_poi_fused_clone_4 --------------------------
	.section	.nv.info.triton_poi_fused_clone_4,"",@"SHT_CUDA_INFO"
	.sectionflags	@""
	.align	4


	//----- nvinfo : EIATTR_CUDA_API_VERSION
	.align		4
        /*0000*/ 	.byte	0x04, 0x37
        /*0002*/ 	.short	(.L_9 - .L_8)
.L_8:
        /*0004*/ 	.word	0x0000007c


	//----- nvinfo : EIATTR_KPARAM_INFO
	.align		4
.L_9:
        /*0008*/ 	.byte	0x04, 0x17
        /*000a*/ 	.short	(.L_11 - .L_10)
.L_10:
        /*000c*/ 	.word	0x00000000
        /*0010*/ 	.short	0x0004
        /*0012*/ 	.short	0x001c
        /*0014*/ 	.byte	0x00, 0xf0, 0x11, 0x00


	//----- nvinfo : EIATTR_KPARAM_INFO
	.align		4
.L_11:
        /*0018*/ 	.byte	0x04, 0x17
        /*001a*/ 	.short	(.L_13 - .L_12)
.L_12:
        /*001c*/ 	.word	0x00000000
        /*0020*/ 	.short	0x0003
        /*0022*/ 	.short	0x0018
        /*0024*/ 	.byte	0x00, 0xf0, 0x11, 0x00


	//----- nvinfo : EIATTR_KPARAM_INFO
	.align		4
.L_13:
        /*0028*/ 	.byte	0x04, 0x17
        /*002a*/ 	.short	(.L_15 - .L_14)
.L_14:
        /*002c*/ 	.word	0x00000000
        /*0030*/ 	.short	0x0002
        /*0032*/ 	.short	0x0010
        /*0034*/ 	.byte	0x00, 0xf4, 0x21, 0x00


	//----- nvinfo : EIATTR_KPARAM_INFO
	.align		4
.L_15:
        /*0038*/ 	.byte	0x04, 0x17
        /*003a*/ 	.short	(.L_17 - .L_16)
.L_16:
        /*003c*/ 	.word	0x00000000
        /*0040*/ 	.short	0x0001
        /*0042*/ 	.short	0x0008
        /*0044*/ 	.byte	0x00, 0xf4, 0x21, 0x00


	//----- nvinfo : EIATTR_KPARAM_INFO
	.align		4
.L_17:
        /*0048*/ 	.byte	0x04, 0x17
        /*004a*/ 	.short	(.L_19 - .L_18)
.L_18:
        /*004c*/ 	.word	0x00000000
        /*0050*/ 	.short	0x0000
        /*0052*/ 	.short	0x0000
        /*0054*/ 	.byte	0x00, 0xf4, 0x21, 0x00


	//----- nvinfo : EIATTR_SPARSE_MMA_MASK
	.align		4
.L_19:
        /*0058*/ 	.byte	0x03, 0x50
        /*005a*/ 	.short	0x0000


	//----- nvinfo : EIATTR_MAXREG_COUNT
	.align		4
        /*005c*/ 	.byte	0x03, 0x1b
        /*005e*/ 	.short	0x00ff


	//----- nvinfo : EIATTR_EXIT_INSTR_OFFSETS
	.align		4
        /*0060*/ 	.byte	0x04, 0x1c
        /*0062*/ 	.short	(.L_21 - .L_20)


	//   ....[0]....
.L_20:
        /*0064*/ 	.word	0x00000380


	//   ....[1]....
        /*0068*/ 	.word	0x000003f0


	//----- nvinfo : EIATTR_REQNTID
	.align		4
.L_21:
        /*006c*/ 	.byte	0x04, 0x10
        /*006e*/ 	.short	(.L_23 - .L_22)
.L_22:
        /*0070*/ 	.word	0x00000080
        /*0074*/ 	.word	0x00000001
        /*0078*/ 	.word	0x00000001


	//----- nvinfo : EIATTR_CBANK_PARAM_SIZE
	.align		4
.L_23:
        /*007c*/ 	.byte	0x03, 0x19
        /*007e*/ 	.short	0x0020


	//----- nvinfo : EIATTR_PARAM_CBANK
	.align		4
        /*0080*/ 	.byte	0x04, 0x0a
        /*0082*/ 	.short	(.L_25 - .L_24)
	.align		4
.L_24:
        /*0084*/ 	.word	index@(.nv.constant0.triton_poi_fused_clone_4)
        /*0088*/ 	.short	0x0210
        /*008a*/ 	.short	0x0020


	//----- nvinfo : EIATTR_SW_WAR
	.align		4
.L_25:
        /*008c*/ 	.byte	0x04, 0x36
        /*008e*/ 	.short	(.L_27 - .L_26)
.L_26:
        /*0090*/ 	.word	0x00000008
.L_27:


//--------------------- .nv.callgraph             --------------------------
	.section	.nv.callgraph,"",@"SHT_CUDA_CALLGRAPH"
	.align	4
	.sectionentsize	8
	.align		4
        /*0000*/ 	.word	0x00000000
	.align		4
        /*0004*/ 	.word	0xffffffff
	.align		4
        /*0008*/ 	.word	0x00000000
	.align		4
        /*000c*/ 	.word	0xfffffffe
	.align		4
        /*0010*/ 	.word	0x00000000
	.align		4
        /*0014*/ 	.word	0xfffffffd
	.align		4
        /*0018*/ 	.word	0x00000000
	.align		4
        /*001c*/ 	.word	0xfffffffc


//--------------------- .text.triton_poi_fused_clone_4 --------------------------
	.section	.text.triton_poi_fused_clone_4,"ax",@progbits
	.sectionflags	@"SHF_BARRIERS=1"
	.align	128
        .global         triton_poi_fused_clone_4
        .type           triton_poi_fused_clone_4,@function
        .size           triton_poi_fused_clone_4,(.L_x_1 - triton_poi_fused_clone_4)
        .other          triton_poi_fused_clone_4,@"STO_CUDA_ENTRY STV_DEFAULT"
triton_poi_fused_clone_4:
.text.triton_poi_fused_clone_4:
[----:B------:R-:W0:Y:S02]  /*0000*/  LDC R1, c[0x0][0x28] ;  /* 0x00000a00ff017b82 */ /* 0x000e240000000800 */
[----:B------:R-:W1:Y:S01]  /*0010*/  S2R R0, SR_TID.X ;  /* 0x0000000000007919 */ /* 0x000e620000002100 */
[----:B------:R-:W2:Y:S01]  /*0020*/  S2UR UR4, SR_CTAID.Y ;  /* 0x00000000000479c3 */ /* 0x000ea20000002600 */
[----:B------:R-:W-:-:S07]  /*0030*/  ULDC.64 UR8, c[0x0][0x208] ;  /* 0x0000820000087ab9 */ /* 0x000fce0000000a00 */
[----:B------:R-:W3:Y:S08]  /*0040*/  S2UR UR5, SR_CTAID.X ;  /* 0x00000000000579c3 */ /* 0x000ef00000002500 */
[----:B------:R-:W4:Y:S01]  /*0050*/  LDC.64 R4, c[0x0][0x210] ;  /* 0x00008400ff047b82 */ /* 0x000f220000000a00 */
[----:B--2---:R-:W-:Y:S01]  /*0060*/  USHF.L.U32 UR4, UR4, 0x4, URZ ;  /* 0x0000000404047899 */ /* 0x004fe2000800063f */
[----:B-1----:R-:W-:Y:S01]  /*0070*/  IMAD.SHL.U32 R2, R0, 0x2, RZ ;  /* 0x0000000200027824 */ /* 0x002fe200078e00ff */
[----:B------:R-:W-:Y:S01]  /*0080*/  SHF.R.U32.HI R11, RZ, 0x3, R0 ;  /* 0x00000003ff0b7819 */ /* 0x000fe20000011600 */
[----:B---3--:R-:W-:-:S03]  /*0090*/  USHF.L.U32 UR5, UR5, 0x4, URZ ;  /* 0x0000000405057899 */ /* 0x008fc6000800063f */
[----:B------:R-:W-:Y:S02]  /*00a0*/  LOP3.LUT R10, R2, 0xe, RZ, 0xc0, !PT ;  /* 0x0000000e020a7812 */ /* 0x000fe400078ec0ff */
[----:B------:R-:W1:Y:S01]  /*00b0*/  LDC.64 R2, c[0x0][0x218] ;  /* 0x00008600ff027b82 */ /* 0x000e620000000a00 */
[----:B------:R-:W-:Y:S02]  /*00c0*/  SGXT.U32 R11, R11, 0x4 ;  /* 0x000000040b0b781a */ /* 0x000fe40000000000 */
[----:B------:R-:W-:-:S04]  /*00d0*/  LOP3.LUT R6, R10, UR4, RZ, 0xfc, !PT ;  /* 0x000000040a067c12 */ /* 0x000fc8000f8efcff */
[----:B------:R-:W-:Y:S02]  /*00e0*/  SHF.R.S32.HI R7, RZ, 0x1f, R6 ;  /* 0x0000001fff077819 */ /* 0x000fe40000011406 */
[----:B------:R-:W-:Y:S02]  /*00f0*/  ISETP.GE.AND P1, PT, R6, 0x10, PT ;  /* 0x000000100600780c */ /* 0x000fe40003f26270 */
[----:B------:R-:W-:Y:S02]  /*0100*/  LEA.HI R8, R7, R6, RZ, 0x2 ;  /* 0x0000000607087211 */ /* 0x000fe400078f10ff */
[----:B------:R-:W-:Y:S02]  /*0110*/  LOP3.LUT R7, R11, UR5, RZ, 0xfc, !PT ;  /* 0x000000050b077c12 */ /* 0x000fe4000f8efcff */
[----:B------:R-:W-:Y:S02]  /*0120*/  LOP3.LUT R9, R8, 0xfffffffc, RZ, 0xc0, !PT ;  /* 0xfffffffc08097812 */ /* 0x000fe400078ec0ff */
[----:B------:R-:W-:-:S02]  /*0130*/  ISETP.GE.AND P0, PT, R7, 0x10, PT ;  /* 0x000000100700780c */ /* 0x000fc40003f06270 */
[C---:B------:R-:W-:Y:S02]  /*0140*/  IADD3 R9, R6.reuse, 0x8, -R9 ;  /* 0x0000000806097810 */ /* 0x040fe40007ffe809 */
[----:B------:R-:W-:Y:S02]  /*0150*/  SHF.R.S32.HI R8, RZ, 0x2, R8 ;  /* 0x00000002ff087819 */ /* 0x000fe40000011408 */
[----:B------:R-:W-:Y:S01]  /*0160*/  ISETP.LT.AND P0, PT, R6, 0x10, !P0 ;  /* 0x000000100600780c */ /* 0x000fe20004701270 */
[----:B------:R-:W-:-:S04]  /*0170*/  IMAD R13, R7, 0xc, R9 ;  /* 0x0000000c070d7824 */ /* 0x000fc800078e0209 */
[----:B------:R-:W-:Y:S02]  /*0180*/  IMAD R7, R8, 0xc0, R13 ;  /* 0x000000c008077824 */ /* 0x000fe400078e020d */
[----:B-1----:R-:W-:Y:S01]  /*0190*/  IMAD.WIDE.U32 R8, R9, 0x4, R2 ;  /* 0x0000000409087825 */ /* 0x002fe200078e0002 */
[----:B------:R-:W-:-:S03]  /*01a0*/  CS2R R2, SRZ ;  /* 0x0000000000027805 */ /* 0x000fc6000001ff00 */
[----:B----4-:R-:W-:Y:S01]  /*01b0*/  IMAD.WIDE R6, R7, 0x4, R4 ;  /* 0x0000000407067825 */ /* 0x010fe200078e0204 */
[----:B------:R-:W-:-:S04]  /*01c0*/  CS2R R4, SRZ ;  /* 0x0000000000047805 */ /* 0x000fc8000001ff00 */
[----:B------:R1:W2:Y:S04]  /*01d0*/  @P0 LDG.E.64 R2, desc[UR8][R6.64] ;  /* 0x0000000806020981 */ /* 0x0002a8000c1e1b00 */
[----:B------:R3:W2:Y:S01]  /*01e0*/  @!P1 LDG.E.EL.64 R4, desc[UR8][R8.64] ;  /* 0x0000000808049981 */ /* 0x0006a2000c2e1b00 */
[----:B------:R-:W4:Y:S01]  /*01f0*/  S2UR UR7, SR_CgaCtaId ;  /* 0x00000000000779c3 */ /* 0x000f220000008800 */
[----:B------:R-:W-:Y:S01]  /*0200*/  IMAD.SHL.U32 R12, R0, 0x20, RZ ;  /* 0x00000020000c7824 */ /* 0x000fe200078e00ff */
[----:B------:R-:W-:-:S04]  /*0210*/  UMOV UR6, 0x400 ;  /* 0x0000040000067882 */ /* 0x000fc80000000000 */
[----:B------:R-:W-:Y:S02]  /*0220*/  LOP3.LUT R14, R12, 0xe0, RZ, 0xc0, !PT ;  /* 0x000000e00c0e7812 */ /* 0x000fe400078ec0ff */
[----:B------:R-:W-:Y:S02]  /*0230*/  LOP3.LUT R13, R10, UR5, RZ, 0xfc, !PT ;  /* 0x000000050a0d7c12 */ /* 0x000fe4000f8efcff */
[C---:B------:R-:W-:Y:S02]  /*0240*/  LOP3.LUT R15, R14.reuse, 0x10, RZ, 0xfc, !PT ;  /* 0x000000100e0f7812 */ /* 0x040fe400078efcff */
[----:B------:R-:W-:Y:S02]  /*0250*/  LOP3.LUT R10, R11, UR4, RZ, 0xfc, !PT ;  /* 0x000000040b0a7c12 */ /* 0x000fe4000f8efcff */
[----:B------:R-:W-:Y:S01]  /*0260*/  LOP3.LUT R11, R14, R11, RZ, 0xfc, !PT ;  /* 0x0000000b0e0b7212 */ /* 0x000fe200078efcff */
[----:B----4-:R-:W-:-:S06]  /*0270*/  UPRMT UR6, UR7, 0x654, UR6 ;  /* 0x0000065407067896 */ /* 0x010fcc0008000006 */
[----:B------:R-:W-:Y:S02]  /*0280*/  LEA.HI R14, R14, UR6, RZ, 0x1e ;  /* 0x000000060e0e7c11 */ /* 0x000fe4000f8ff0ff */
[----:B-1----:R-:W-:-:S03]  /*0290*/  LEA.HI R6, R15, UR6, RZ, 0x1e ;  /* 0x000000060f067c11 */ /* 0x002fc6000f8ff0ff */
[C---:B------:R-:W-:Y:S02]  /*02a0*/  IMAD R7, R11.reuse, 0x4, R14 ;  /* 0x000000040b077824 */ /* 0x040fe400078e020e */
[----:B------:R-:W-:Y:S01]  /*02b0*/  IMAD R6, R11, 0x4, R6 ;  /* 0x000000040b067824 */ /* 0x000fe200078e0206 */
[----:B------:R-:W-:Y:S02]  /*02c0*/  VIMNMX R12, R10, R13, !PT ;  /* 0x0000000d0a0c7248 */ /* 0x000fe40007fe0100 */
[----:B---3--:R-:W-:Y:S02]  /*02d0*/  SHF.R.U32.HI R8, RZ, 0x1, R0 ;  /* 0x00000001ff087819 */ /* 0x008fe40000011600 */
[----:B------:R-:W-:Y:S01]  /*02e0*/  ISETP.GE.AND P0, PT, R12, 0x10, PT ;  /* 0x000000100c00780c */ /* 0x000fe20003f06270 */
[----:B------:R-:W-:Y:S01]  /*02f0*/  IMAD.SHL.U32 R0, R0, 0x8, RZ ;  /* 0x0000000800007824 */ /* 0x000fe200078e00ff */
[----:B------:R-:W-:-:S04]  /*0300*/  LOP3.LUT R8, R8, 0x3c, RZ, 0xc0, !PT ;  /* 0x0000003c08087812 */ /* 0x000fc800078ec0ff */
[----:B------:R-:W-:-:S04]  /*0310*/  LOP3.LUT R9, R0, 0x3f8, RZ, 0xc0, !PT ;  /* 0x000003f800097812 */ /* 0x000fc800078ec0ff */
[----:B------:R-:W-:Y:S01]  /*0320*/  IADD3 R8, R9, UR6, R8 ;  /* 0x0000000609087c10 */ /* 0x000fe2000fffe008 */
[----:B--2---:R-:W-:Y:S01]  /*0330*/  FADD R2, R4, R2 ;  /* 0x0000000204027221 */ /* 0x004fe20000000000 */
[----:B------:R-:W-:-:S04]  /*0340*/  FADD R3, R5, R3 ;  /* 0x0000000305037221 */ /* 0x000fc80000000000 */
[----:B------:R1:W-:Y:S04]  /*0350*/  STS [R7], R2 ;  /* 0x0000000207007388 */ /* 0x0003e80000000800 */
[----:B------:R1:W-:Y:S01]  /*0360*/  STS [R6+0x40], R3 ;  /* 0x0000400306007388 */ /* 0x0003e20000000800 */
[----:B------:R-:W-:Y:S06]  /*0370*/  BAR.SYNC.DEFER_BLOCKING 0x0 ;  /* 0x0000000000007b1d */ /* 0x000fec0000010000 */
[----:B-1----:R-:W-:Y:S05]  /*0380*/  @P0 EXIT ;  /* 0x000000000000094d */ /* 0x002fea0003800000 */
[----:B------:R-:W-:Y:S01]  /*0390*/  LDS R4, [R8] ;  /* 0x0000000008047984 */ /* 0x000fe20000000800 */
[----:B------:R-:W0:Y:S01]  /*03a0*/  LDC.64 R2, c[0x0][0x220] ;  /* 0x00008800ff027b82 */ /* 0x000e220000000a00 */
[----:B------:R-:W-:Y:S02]  /*03b0*/  IMAD R13, R10, 0x10, R13 ;  /* 0x000000100a0d7824 */ /* 0x000fe400078e020d */
[----:B------:R-:W1:Y:S02]  /*03c0*/  LDS R5, [R8+0x4] ;  /* 0x0000040008057984 */ /* 0x000e640000000800 */
[----:B0-----:R-:W-:-:S05]  /*03d0*/  IMAD.WIDE R2, R13, 0x4, R2 ;  /* 0x000000040d027825 */ /* 0x001fca00078e0202 */
[----:B-1----:R-:W-:Y:S01]  /*03e0*/  STG.E.64 desc[UR8][R2.64], R4 ;  /* 0x0000000402007986 */ /* 0x002fe2000c101b08 */
[----:B------:R-:W-:Y:S05]  /*03f0*/  EXIT ;  /* 0x000000000000794d */ /* 0x000fea0003800000 */
.L_x_0:
[----:B------:R-:W-:-:S00]  /*0400*/  BRA `(.L_x_0) ;  /* 0xfffffffc00fc7947 */ /* 0x000fc0000383ffff */
[----:B------:R-:W-:-:S00]  /*0410*/  NOP ;  /* 0x0000000000007918 */ /* 0x000fc00000000000 */
        /* <DEDUP_REMOVED lines=14> */
.L_x_1:


//--------------------- .nv.shared.triton_poi_fused_clone_4 --------------------------
	.section	.nv.shared.triton_poi_fused_clone_4,"aw",@nobits
	.sectionflags	@""
	.align	16
	.zero		1024


//--------------------- .nv.constant0.triton_poi_fused_clone_4 --------------------------
	.section	.nv.constant0.triton_poi_fused_clone_4,"a",@progbits
	.sectionflags	@""
	.align	4
.nv.constant0.triton_poi_fused_clone_4:
	.zero		560
